//
// Generated by NVIDIA NVVM Compiler
//
// Compiler Build ID: CL-36424714
// Cuda compilation tools, release 13.0, V13.0.88
// Based on NVVM 20.0.0
//

.version 9.0
.target sm_100
.address_size 64

	// .globl	_Z15set3DFloatArrayf

.visible .entry _Z15set3DFloatArrayf(
	.param .f32 _Z15set3DFloatArrayf_param_0
)
{


	ret;

}
	// .globl	_Z14setFloat3Arrayf
.visible .entry _Z14setFloat3Arrayf(
	.param .f32 _Z14setFloat3Arrayf_param_0
)
{


	ret;

}
	// .globl	_Z15set4DFloatArrayf
.visible .entry _Z15set4DFloatArrayf(
	.param .f32 _Z15set4DFloatArrayf_param_0
)
{


	ret;

}
	// .globl	_Z14setFloat4Arrayf
.visible .entry _Z14setFloat4Arrayf(
	.param .f32 _Z14setFloat4Arrayf_param_0
)
{


	ret;

}


// ===== COMPILED SASS (sm_100) =====

	.target	sm_100

	.elftype	@"ET_EXEC"


//--------------------- .note.nv.tkinfo           --------------------------
	.section	.note.nv.tkinfo,"",@"SHT_NOTE"
	.sectionflags	@"SHF_NOTE_NV_TKINFO"
	.tkinfo
        /*0018*/ 	.word	0x00000002
        /*0030*/ 	.string	""
        /*0030*/ 	.string	"ptxas"
        /*0030*/ 	.string	"Cuda compilation tools, release 13.0, V13.0.88"
        /*0030*/ 	.string	"Build cuda_13.0.r13.0/compiler.36424714_0"
        /*0030*/ 	.string	"-arch sm_100 -m 64 "



//--------------------- .note.nv.cuinfo           --------------------------
	.section	.note.nv.cuinfo,"",@"SHT_NOTE"
	.sectionflags	@"SHF_NOTE_NV_CUINFO"
        /*0018*/ 	.short	0x0002
        /*001a*/ 	.short	0x0064
        /*001c*/ 	.short	0x0082
	.zero		2


//--------------------- .nv.info                  --------------------------
	.section	.nv.info,"",@"SHT_CUDA_INFO"
	.align	4


	//----- nvinfo : EIATTR_REGCOUNT
	.align		4
        /*0000*/ 	.byte	0x04, 0x2f
        /*0002*/ 	.short	(.L_1 - .L_0)
	.align		4
.L_0:
        /*0004*/ 	.word	index@(_Z15set3DFloatArrayf)
        /*0008*/ 	.word	0x00000004


	//----- nvinfo : EIATTR_FRAME_SIZE
	.align		4
.L_1:
        /*000c*/ 	.byte	0x04, 0x11
        /*000e*/ 	.short	(.L_3 - .L_2)
	.align		4
.L_2:
        /*0010*/ 	.word	index@(_Z15set3DFloatArrayf)
        /*0014*/ 	.word	0x00000000


	//----- nvinfo : EIATTR_REGCOUNT
	.align		4
.L_3:
        /*0018*/ 	.byte	0x04, 0x2f
        /*001a*/ 	.short	(.L_5 - .L_4)
	.align		4
.L_4:
        /*001c*/ 	.word	index@(_Z14setFloat3Arrayf)
        /*0020*/ 	.word	0x00000004


	//----- nvinfo : EIATTR_FRAME_SIZE
	.align		4
.L_5:
        /*0024*/ 	.byte	0x04, 0x11
        /*0026*/ 	.short	(.L_7 - .L_6)
	.align		4
.L_6:
        /*0028*/ 	.word	index@(_Z14setFloat3Arrayf)
        /*002c*/ 	.word	0x00000000


	//----- nvinfo : EIATTR_REGCOUNT
	.align		4
.L_7:
        /*0030*/ 	.byte	0x04, 0x2f
        /*0032*/ 	.short	(.L_9 - .L_8)
	.align		4
.L_8:
        /*0034*/ 	.word	index@(_Z15set4DFloatArrayf)
        /*0038*/ 	.word	0x00000004


	//----- nvinfo : EIATTR_FRAME_SIZE
	.align		4
.L_9:
        /*003c*/ 	.byte	0x04, 0x11
        /*003e*/ 	.short	(.L_11 - .L_10)
	.align		4
.L_10:
        /*0040*/ 	.word	index@(_Z15set4DFloatArrayf)
        /*0044*/ 	.word	0x00000000


	//----- nvinfo : EIATTR_REGCOUNT
	.align		4
.L_11:
        /*0048*/ 	.byte	0x04, 0x2f
        /*004a*/ 	.short	(.L_13 - .L_12)
	.align		4
.L_12:
        /*004c*/ 	.word	index@(_Z14setFloat4Arrayf)
        /*0050*/ 	.word	0x00000004


	//----- nvinfo : EIATTR_FRAME_SIZE
	.align		4
.L_13:
        /*0054*/ 	.byte	0x04, 0x11
        /*0056*/ 	.short	(.L_15 - .L_14)
	.align		4
.L_14:
        /*0058*/ 	.word	index@(_Z14setFloat4Arrayf)
        /*005c*/ 	.word	0x00000000


	//----- nvinfo : EIATTR_MIN_STACK_SIZE
	.align		4
.L_15:
        /*0060*/ 	.byte	0x04, 0x12
        /*0062*/ 	.short	(.L_17 - .L_16)
	.align		4
.L_16:
        /*0064*/ 	.word	index@(_Z14setFloat4Arrayf)
        /*0068*/ 	.word	0x00000000


	//----- nvinfo : EIATTR_MIN_STACK_SIZE
	.align		4
.L_17:
        /*006c*/ 	.byte	0x04, 0x12
        /*006e*/ 	.short	(.L_19 - .L_18)
	.align		4
.L_18:
        /*0070*/ 	.word	index@(_Z15set4DFloatArrayf)
        /*0074*/ 	.word	0x00000000


	//----- nvinfo : EIATTR_MIN_STACK_SIZE
	.align		4
.L_19:
        /*0078*/ 	.byte	0x04, 0x12
        /*007a*/ 	.short	(.L_21 - .L_20)
	.align		4
.L_20:
        /*007c*/ 	.word	index@(_Z14setFloat3Arrayf)
        /*0080*/ 	.word	0x00000000


	//----- nvinfo : EIATTR_MIN_STACK_SIZE
	.align		4
.L_21:
        /*0084*/ 	.byte	0x04, 0x12
        /*0086*/ 	.short	(.L_23 - .L_22)
	.align		4
.L_22:
        /*0088*/ 	.word	index@(_Z15set3DFloatArrayf)
        /*008c*/ 	.word	0x00000000
.L_23:


//--------------------- .nv.compat                --------------------------
	.section	.nv.compat,"",@"SHT_CUDA_COMPAT_INFO"
	.align	4
        /*0000*/ 	.byte	0x02, 0x09, 0x00, 0x00, 0x02, 0x02, 0x01, 0x00, 0x02, 0x05, 0x05, 0x00, 0x03, 0x07, 0x01, 0x01
        /*0010*/ 	.byte	0x02, 0x03, 0x00, 0x00, 0x02, 0x06, 0x01, 0x00, 0x04, 0x0b, 0x08, 0x00, 0x09, 0x00, 0x00, 0x00
        /*0020*/ 	.byte	0x00, 0x00, 0x00, 0x00


//--------------------- .nv.info._Z14setFloat4Arrayf --------------------------
	.section	.nv.info._Z14setFloat4Arrayf,"",@"SHT_CUDA_INFO"
	.sectionflags	@""
	.align	4


	//----- nvinfo : EIATTR_CUDA_API_VERSION
	.align		4
        /*0000*/ 	.byte	0x04, 0x37
        /*0002*/ 	.short	(.L_25 - .L_24)
.L_24:
        /*0004*/ 	.word	0x00000082


	//----- nvinfo : EIATTR_KPARAM_INFO
	.align		4
.L_25:
        /*0008*/ 	.byte	0x04, 0x17
        /*000a*/ 	.short	(.L_27 - .L_26)
.L_26:
        /*000c*/ 	.word	0x00000000
        /*0010*/ 	.short	0x0000
        /*0012*/ 	.short	0x0000
        /*0014*/ 	.byte	0x00, 0xf0, 0x11, 0x00


	//----- nvinfo : EIATTR_SPARSE_MMA_MASK
	.align		4
.L_27:
        /*0018*/ 	.byte	0x03, 0x50
        /*001a*/ 	.short	0x0000


	//----- nvinfo : EIATTR_MAXREG_COUNT
	.align		4
        /*001c*/ 	.byte	0x03, 0x1b
        /*001e*/ 	.short	0x00ff


	//----- nvinfo : EIATTR_MERCURY_ISA_VERSION
	.align		4
        /*0020*/ 	.byte	0x03, 0x5f
        /*0022*/ 	.short	0x0101


	//----- nvinfo : EIATTR_VRC_CTA_INIT_COUNT
	.align		4
        /*0024*/ 	.byte	0x02, 0x4a
	.zero		1
	.zero		1


	//----- nvinfo : EIATTR_EXIT_INSTR_OFFSETS
	.align		4
        /*0028*/ 	.byte	0x04, 0x1c
        /*002a*/ 	.short	(.L_29 - .L_28)


	//   ....[0]....
.L_28:
        /*002c*/ 	.word	0x00000010


	//----- nvinfo : EIATTR_CBANK_PARAM_SIZE
	.align		4
.L_29:
        /*0030*/ 	.byte	0x03, 0x19
        /*0032*/ 	.short	0x0004


	//----- nvinfo : EIATTR_PARAM_CBANK
	.align		4
        /*0034*/ 	.byte	0x04, 0x0a
        /*0036*/ 	.short	(.L_31 - .L_30)
	.align		4
.L_30:
        /*0038*/ 	.word	index@(.nv.constant0._Z14setFloat4Arrayf)
        /*003c*/ 	.short	0x0380
        /*003e*/ 	.short	0x0004


	//----- nvinfo : EIATTR_SW_WAR
	.align		4
.L_31:
        /*0040*/ 	.byte	0x04, 0x36
        /*0042*/ 	.short	(.L_33 - .L_32)
.L_32:
        /*0044*/ 	.word	0x00000008
.L_33:


//--------------------- .nv.info._Z15set4DFloatArrayf --------------------------
	.section	.nv.info._Z15set4DFloatArrayf,"",@"SHT_CUDA_INFO"
	.sectionflags	@""
	.align	4


	//----- nvinfo : EIATTR_CUDA_API_VERSION
	.align		4
        /*0000*/ 	.byte	0x04, 0x37
        /*0002*/ 	.short	(.L_35 - .L_34)
.L_34:
        /*0004*/ 	.word	0x00000082


	//----- nvinfo : EIATTR_KPARAM_INFO
	.align		4
.L_35:
        /*0008*/ 	.byte	0x04, 0x17
        /*000a*/ 	.short	(.L_37 - .L_36)
.L_36:
        /*000c*/ 	.word	0x00000000
        /*0010*/ 	.short	0x0000
        /*0012*/ 	.short	0x0000
        /*0014*/ 	.byte	0x00, 0xf0, 0x11, 0x00


	//----- nvinfo : EIATTR_SPARSE_MMA_MASK
	.align		4
.L_37:
        /*0018*/ 	.byte	0x03, 0x50
        /*001a*/ 	.short	0x0000


	//----- nvinfo : EIATTR_MAXREG_COUNT
	.align		4
        /*001c*/ 	.byte	0x03, 0x1b
        /*001e*/ 	.short	0x00ff


	//----- nvinfo : EIATTR_MERCURY_ISA_VERSION
	.align		4
        /*0020*/ 	.byte	0x03, 0x5f
        /*0022*/ 	.short	0x0101


	//----- nvinfo : EIATTR_VRC_CTA_INIT_COUNT
	.align		4
        /*0024*/ 	.byte	0x02, 0x4a
	.zero		1
	.zero		1


	//----- nvinfo : EIATTR_EXIT_INSTR_OFFSETS
	.align		4
        /*0028*/ 	.byte	0x04, 0x1c
        /*002a*/ 	.short	(.L_39 - .L_38)


	//   ....[0]....
.L_38:
        /*002c*/ 	.word	0x00000010


	//----- nvinfo : EIATTR_CBANK_PARAM_SIZE
	.align		4
.L_39:
        /*0030*/ 	.byte	0x03, 0x19
        /*0032*/ 	.short	0x0004


	//----- nvinfo : EIATTR_PARAM_CBANK
	.align		4
        /*0034*/ 	.byte	0x04, 0x0a
        /*0036*/ 	.short	(.L_41 - .L_40)
	.align		4
.L_40:
        /*0038*/ 	.word	index@(.nv.constant0._Z15set4DFloatArrayf)
        /*003c*/ 	.short	0x0380
        /*003e*/ 	.short	0x0004


	//----- nvinfo : EIATTR_SW_WAR
	.align		4
.L_41:
        /*0040*/ 	.byte	0x04, 0x36
        /*0042*/ 	.short	(.L_43 - .L_42)
.L_42:
        /*0044*/ 	.word	0x00000008
.L_43:


//--------------------- .nv.info._Z14setFloat3Arrayf --------------------------
	.section	.nv.info._Z14setFloat3Arrayf,"",@"SHT_CUDA_INFO"
	.sectionflags	@""
	.align	4


	//----- nvinfo : EIATTR_CUDA_API_VERSION
	.align		4
        /*0000*/ 	.byte	0x04, 0x37
        /*0002*/ 	.short	(.L_45 - .L_44)
.L_44:
        /*0004*/ 	.word	0x00000082


	//----- nvinfo : EIATTR_KPARAM_INFO
	.align		4
.L_45:
        /*0008*/ 	.byte	0x04, 0x17
        /*000a*/ 	.short	(.L_47 - .L_46)
.L_46:
        /*000c*/ 	.word	0x00000000
        /*0010*/ 	.short	0x0000
        /*0012*/ 	.short	0x0000
        /*0014*/ 	.byte	0x00, 0xf0, 0x11, 0x00


	//----- nvinfo : EIATTR_SPARSE_MMA_MASK
	.align		4
.L_47:
        /*0018*/ 	.byte	0x03, 0x50
        /*001a*/ 	.short	0x0000


	//----- nvinfo : EIATTR_MAXREG_COUNT
	.align		4
        /*001c*/ 	.byte	0x03, 0x1b
        /*001e*/ 	.short	0x00ff


	//----- nvinfo : EIATTR_MERCURY_ISA_VERSION
	.align		4
        /*0020*/ 	.byte	0x03, 0x5f
        /*0022*/ 	.short	0x0101


	//----- nvinfo : EIATTR_VRC_CTA_INIT_COUNT
	.align		4
        /*0024*/ 	.byte	0x02, 0x4a
	.zero		1
	.zero		1


	//----- nvinfo : EIATTR_EXIT_INSTR_OFFSETS
	.align		4
        /*0028*/ 	.byte	0x04, 0x1c
        /*002a*/ 	.short	(.L_49 - .L_48)


	//   ....[0]....
.L_48:
        /*002c*/ 	.word	0x00000010


	//----- nvinfo : EIATTR_CBANK_PARAM_SIZE
	.align		4
.L_49:
        /*0030*/ 	.byte	0x03, 0x19
        /*0032*/ 	.short	0x0004


	//----- nvinfo : EIATTR_PARAM_CBANK
	.align		4
        /*0034*/ 	.byte	0x04, 0x0a
        /*0036*/ 	.short	(.L_51 - .L_50)
	.align		4
.L_50:
        /*0038*/ 	.word	index@(.nv.constant0._Z14setFloat3Arrayf)
        /*003c*/ 	.short	0x0380
        /*003e*/ 	.short	0x0004


	//----- nvinfo : EIATTR_SW_WAR
	.align		4
.L_51:
        /*0040*/ 	.byte	0x04, 0x36
        /*0042*/ 	.short	(.L_53 - .L_52)
.L_52:
        /*0044*/ 	.word	0x00000008
.L_53:


//--------------------- .nv.info._Z15set3DFloatArrayf --------------------------
	.section	.nv.info._Z15set3DFloatArrayf,"",@"SHT_CUDA_INFO"
	.sectionflags	@""
	.align	4


	//----- nvinfo : EIATTR_CUDA_API_VERSION
	.align		4
        /*0000*/ 	.byte	0x04, 0x37
        /*0002*/ 	.short	(.L_55 - .L_54)
.L_54:
        /*0004*/ 	.word	0x00000082


	//----- nvinfo : EIATTR_KPARAM_INFO
	.align		4
.L_55:
        /*0008*/ 	.byte	0x04, 0x17
        /*000a*/ 	.short	(.L_57 - .L_56)
.L_56:
        /*000c*/ 	.word	0x00000000
        /*0010*/ 	.short	0x0000
        /*0012*/ 	.short	0x0000
        /*0014*/ 	.byte	0x00, 0xf0, 0x11, 0x00


	//----- nvinfo : EIATTR_SPARSE_MMA_MASK
	.align		4
.L_57:
        /*0018*/ 	.byte	0x03, 0x50
        /*001a*/ 	.short	0x0000


	//----- nvinfo : EIATTR_MAXREG_COUNT
	.align		4
        /*001c*/ 	.byte	0x03, 0x1b
        /*001e*/ 	.short	0x00ff


	//----- nvinfo : EIATTR_MERCURY_ISA_VERSION
	.align		4
        /*0020*/ 	.byte	0x03, 0x5f
        /*0022*/ 	.short	0x0101


	//----- nvinfo : EIATTR_VRC_CTA_INIT_COUNT
	.align		4
        /*0024*/ 	.byte	0x02, 0x4a
	.zero		1
	.zero		1


	//----- nvinfo : EIATTR_EXIT_INSTR_OFFSETS
	.align		4
        /*0028*/ 	.byte	0x04, 0x1c
        /*002a*/ 	.short	(.L_59 - .L_58)


	//   ....[0]....
.L_58:
        /*002c*/ 	.word	0x00000010


	//----- nvinfo : EIATTR_CBANK_PARAM_SIZE
	.align		4
.L_59:
        /*0030*/ 	.byte	0x03, 0x19
        /*0032*/ 	.short	0x0004


	//----- nvinfo : EIATTR_PARAM_CBANK
	.align		4
        /*0034*/ 	.byte	0x04, 0x0a
        /*0036*/ 	.short	(.L_61 - .L_60)
	.align		4
.L_60:
        /*0038*/ 	.word	index@(.nv.constant0._Z15set3DFloatArrayf)
        /*003c*/ 	.short	0x0380
        /*003e*/ 	.short	0x0004


	//----- nvinfo : EIATTR_SW_WAR
	.align		4
.L_61:
        /*0040*/ 	.byte	0x04, 0x36
        /*0042*/ 	.short	(.L_63 - .L_62)
.L_62:
        /*0044*/ 	.word	0x00000008
.L_63:


//--------------------- .nv.callgraph             --------------------------
	.section	.nv.callgraph,"",@"SHT_CUDA_CALLGRAPH"
	.align	4
	.sectionentsize	8
	.align		4
        /*0000*/ 	.word	0x00000000
	.align		4
        /*0004*/ 	.word	0xffffffff
	.align		4
        /*0008*/ 	.word	0x00000000
	.align		4
        /*000c*/ 	.word	0xfffffffe
	.align		4
        /*0010*/ 	.word	0x00000000
	.align		4
        /*0014*/ 	.word	0xfffffffd
	.align		4
        /*0018*/ 	.word	0x00000000
	.align		4
        /*001c*/ 	.word	0xfffffffc


//--------------------- .text._Z14setFloat4Arrayf --------------------------
	.section	.text._Z14setFloat4Arrayf,"ax",@progbits
	.align	128
        .global         _Z14setFloat4Arrayf
        .type           _Z14setFloat4Arrayf,@function
        .size           _Z14setFloat4Arrayf,(.L_x_4 - _Z14setFloat4Arrayf)
        .other          _Z14setFloat4Arrayf,@"STO_CUDA_ENTRY STV_DEFAULT"
_Z14setFloat4Arrayf:
.text._Z14setFloat4Arrayf:
[----:B------:R-:W-:Y:S01]  /*0000*/  LDC R1, c[0x0][0x37c] ;  /* 0x0000df00ff017b82 */ /* 0x000fe20000000800 */
[----:B------:R-:W-:Y:S05]  /*0010*/  EXIT ;  /* 0x000000000000794d */ /* 0x000fea0003800000 */
.L_x_0:
[----:B------:R-:W-:-:S00]  /*0020*/  BRA `(.L_x_0) ;  /* 0xfffffffc00fc7947 */ /* 0x000fc0000383ffff */
[----:B------:R-:W-:-:S00]  /*0030*/  NOP ;  /* 0x0000000000007918 */ /* 0x000fc00000000000 */
        /* <DEDUP_REMOVED lines=12> */
.L_x_4:


//--------------------- .text._Z15set4DFloatArrayf --------------------------
	.section	.text._Z15set4DFloatArrayf,"ax",@progbits
	.align	128
        .global         _Z15set4DFloatArrayf
        .type           _Z15set4DFloatArrayf,@function
        .size           _Z15set4DFloatArrayf,(.L_x_5 - _Z15set4DFloatArrayf)
        .other          _Z15set4DFloatArrayf,@"STO_CUDA_ENTRY STV_DEFAULT"
_Z15set4DFloatArrayf:
.text._Z15set4DFloatArrayf:
[----:B------:R-:W-:Y:S01]  /*0000*/  LDC R1, c[0x0][0x37c] ;  /* 0x0000df00ff017b82 */ /* 0x000fe20000000800 */
[----:B------:R-:W-:Y:S05]  /*0010*/  EXIT ;  /* 0x000000000000794d */ /* 0x000fea0003800000 */
.L_x_1:
        /* <DEDUP_REMOVED lines=14> */
.L_x_5:


//--------------------- .text._Z14setFloat3Arrayf --------------------------
	.section	.text._Z14setFloat3Arrayf,"ax",@progbits
	.align	128
        .global         _Z14setFloat3Arrayf
        .type           _Z14setFloat3Arrayf,@function
        .size           _Z14setFloat3Arrayf,(.L_x_6 - _Z14setFloat3Arrayf)
        .other          _Z14setFloat3Arrayf,@"STO_CUDA_ENTRY STV_DEFAULT"
_Z14setFloat3Arrayf:
.text._Z14setFloat3Arrayf:
[----:B------:R-:W-:Y:S01]  /*0000*/  LDC R1, c[0x0][0x37c] ;  /* 0x0000df00ff017b82 */ /* 0x000fe20000000800 */
[----:B------:R-:W-:Y:S05]  /*0010*/  EXIT ;  /* 0x000000000000794d */ /* 0x000fea0003800000 */
.L_x_2:
        /* <DEDUP_REMOVED lines=14> */
.L_x_6:


//--------------------- .text._Z15set3DFloatArrayf --------------------------
	.section	.text._Z15set3DFloatArrayf,"ax",@progbits
	.align	128
        .global         _Z15set3DFloatArrayf
        .type           _Z15set3DFloatArrayf,@function
        .size           _Z15set3DFloatArrayf,(.L_x_7 - _Z15set3DFloatArrayf)
        .other          _Z15set3DFloatArrayf,@"STO_CUDA_ENTRY STV_DEFAULT"
_Z15set3DFloatArrayf:
.text._Z15set3DFloatArrayf:
[----:B------:R-:W-:Y:S01]  /*0000*/  LDC R1, c[0x0][0x37c] ;  /* 0x0000df00ff017b82 */ /* 0x000fe20000000800 */
[----:B------:R-:W-:Y:S05]  /*0010*/  EXIT ;  /* 0x000000000000794d */ /* 0x000fea0003800000 */
.L_x_3:
        /* <DEDUP_REMOVED lines=14> */
.L_x_7:


//--------------------- .nv.shared.reserved.0     --------------------------
	.section	.nv.shared.reserved.0,"aw",@nobits
	.weak		__nv_reservedSMEM_offset_0_alias
	.size		__nv_reservedSMEM_offset_0_alias, 0, 64
	.other		__nv_reservedSMEM_offset_0_alias,@"STO_CUDA_RESERVED_SHARED STV_DEFAULT"
__nv_reservedSMEM_offset_0_alias:
	.zero		0
	.zero		64


//--------------------- .nv.constant0._Z14setFloat4Arrayf --------------------------
	.section	.nv.constant0._Z14setFloat4Arrayf,"a",@progbits
	.sectionflags	@""
	.align	4
.nv.constant0._Z14setFloat4Arrayf:
	.zero		900


//--------------------- .nv.constant0._Z15set4DFloatArrayf --------------------------
	.section	.nv.constant0._Z15set4DFloatArrayf,"a",@progbits
	.sectionflags	@""
	.align	4
.nv.constant0._Z15set4DFloatArrayf:
	.zero		900


//--------------------- .nv.constant0._Z14setFloat3Arrayf --------------------------
	.section	.nv.constant0._Z14setFloat3Arrayf,"a",@progbits
	.sectionflags	@""
	.align	4
.nv.constant0._Z14setFloat3Arrayf:
	.zero		900


//--------------------- .nv.constant0._Z15set3DFloatArrayf --------------------------
	.section	.nv.constant0._Z15set3DFloatArrayf,"a",@progbits
	.sectionflags	@""
	.align	4
.nv.constant0._Z15set3DFloatArrayf:
	.zero		900


//--------------------- SYMBOLS --------------------------

	.type		.nv.reservedSmem.offset0,@object
	.size		.nv.reservedSmem.offset0,0x4
